	.headerflags	@"EF_CUDA_TEXMODE_UNIFIED EF_CUDA_64BIT_ADDRESS EF_CUDA_SM86 EF_CUDA_VIRTUAL_SM(EF_CUDA_SM86)"
	.elftype	@"ET_EXEC"


//--------------------- .nv.info                  --------------------------
	.section	.nv.info,"",@"SHT_CUDA_INFO"
	.align	4


	//----- nvinfo : EIATTR_REGCOUNT
	.align		4
        /*0000*/ 	.byte	0x04, 0x2f
        /*0002*/ 	.short	(.L_1 - .L_0)
	.align		4
.L_0:
        /*0004*/ 	.word	index@(triton__0d1d2d3d4d5d6d7d8d9d10d11d12d13de)
        /*0008*/ 	.word	0x00000028


	//----- nvinfo : EIATTR_MAX_STACK_SIZE
	.align		4
.L_1:
        /*000c*/ 	.byte	0x04, 0x23
        /*000e*/ 	.short	(.L_3 - .L_2)
	.align		4
.L_2:
        /*0010*/ 	.word	index@(triton__0d1d2d3d4d5d6d7d8d9d10d11d12d13de)
        /*0014*/ 	.word	0x00000000


	//----- nvinfo : EIATTR_MIN_STACK_SIZE
	.align		4
.L_3:
        /*0018*/ 	.byte	0x04, 0x12
        /*001a*/ 	.short	(.L_5 - .L_4)
	.align		4
.L_4:
        /*001c*/ 	.word	index@(triton__0d1d2d3d4d5d6d7d8d9d10d11d12d13de)
        /*0020*/ 	.word	0x00000000


	//----- nvinfo : EIATTR_FRAME_SIZE
	.align		4
.L_5:
        /*0024*/ 	.byte	0x04, 0x11
        /*0026*/ 	.short	(.L_7 - .L_6)
	.align		4
.L_6:
        /*0028*/ 	.word	index@(triton__0d1d2d3d4d5d6d7d8d9d10d11d12d13de)
        /*002c*/ 	.word	0x00000000
.L_7:


//--------------------- .nv.info.triton__0d1d2d3d4d5d6d7d8d9d10d11d12d13de --------------------------
	.section	.nv.info.triton__0d1d2d3d4d5d6d7d8d9d10d11d12d13de,"",@"SHT_CUDA_INFO"
	.align	4


	//----- nvinfo : EIATTR_CUDA_API_VERSION
	.align		4
        /*0000*/ 	.byte	0x04, 0x37
        /*0002*/ 	.short	(.L_9 - .L_8)
.L_8:
        /*0004*/ 	.word	0x0000007b


	//----- nvinfo : EIATTR_SW2861232_WAR
	.align		4
.L_9:
        /*0008*/ 	.byte	0x01, 0x35
	.zero		2


	//----- nvinfo : EIATTR_PARAM_CBANK
	.align		4
        /*000c*/ 	.byte	0x04, 0x0a
        /*000e*/ 	.short	(.L_11 - .L_10)
	.align		4
.L_10:
        /*0010*/ 	.word	index@(.nv.constant0.triton__0d1d2d3d4d5d6d7d8d9d10d11d12d13de)
        /*0014*/ 	.short	0x0160
        /*0016*/ 	.short	0x006c


	//----- nvinfo : EIATTR_CBANK_PARAM_SIZE
	.align		4
.L_11:
        /*0018*/ 	.byte	0x03, 0x19
        /*001a*/ 	.short	0x006c


	//----- nvinfo : EIATTR_KPARAM_INFO
	.align		4
        /*001c*/ 	.byte	0x04, 0x17
        /*001e*/ 	.short	(.L_13 - .L_12)
.L_12:
        /*0020*/ 	.word	0x00000000
        /*0024*/ 	.short	0x000d
        /*0026*/ 	.short	0x0068
        /*0028*/ 	.byte	0x00, 0xf0, 0x11, 0x00


	//----- nvinfo : EIATTR_KPARAM_INFO
	.align		4
.L_13:
        /*002c*/ 	.byte	0x04, 0x17
        /*002e*/ 	.short	(.L_15 - .L_14)
.L_14:
        /*0030*/ 	.word	0x00000000
        /*0034*/ 	.short	0x000c
        /*0036*/ 	.short	0x0060
        /*0038*/ 	.byte	0x00, 0xf0, 0x21, 0x00


	//----- nvinfo : EIATTR_KPARAM_INFO
	.align		4
.L_15:
        /*003c*/ 	.byte	0x04, 0x17
        /*003e*/ 	.short	(.L_17 - .L_16)
.L_16:
        /*0040*/ 	.word	0x00000000
        /*0044*/ 	.short	0x000b
        /*0046*/ 	.short	0x0058
        /*0048*/ 	.byte	0x00, 0xf0, 0x21, 0x00


	//----- nvinfo : EIATTR_KPARAM_INFO
	.align		4
.L_17:
        /*004c*/ 	.byte	0x04, 0x17
        /*004e*/ 	.short	(.L_19 - .L_18)
.L_18:
        /*0050*/ 	.word	0x00000000
        /*0054*/ 	.short	0x000a
        /*0056*/ 	.short	0x0050
        /*0058*/ 	.byte	0x00, 0xf0, 0x21, 0x00


	//----- nvinfo : EIATTR_KPARAM_INFO
	.align		4
.L_19:
        /*005c*/ 	.byte	0x04, 0x17
        /*005e*/ 	.short	(.L_21 - .L_20)
.L_20:
        /*0060*/ 	.word	0x00000000
        /*0064*/ 	.short	0x0009
        /*0066*/ 	.short	0x0048
        /*0068*/ 	.byte	0x00, 0xf0, 0x21, 0x00


	//----- nvinfo : EIATTR_KPARAM_INFO
	.align		4
.L_21:
        /*006c*/ 	.byte	0x04, 0x17
        /*006e*/ 	.short	(.L_23 - .L_22)
.L_22:
        /*0070*/ 	.word	0x00000000
        /*0074*/ 	.short	0x0008
        /*0076*/ 	.short	0x0040
        /*0078*/ 	.byte	0x00, 0xf0, 0x21, 0x00


	//----- nvinfo : EIATTR_KPARAM_INFO
	.align		4
.L_23:
        /*007c*/ 	.byte	0x04, 0x17
        /*007e*/ 	.short	(.L_25 - .L_24)
.L_24:
        /*0080*/ 	.word	0x00000000
        /*0084*/ 	.short	0x0007
        /*0086*/ 	.short	0x0038
        /*0088*/ 	.byte	0x00, 0xf0, 0x21, 0x00


	//----- nvinfo : EIATTR_KPARAM_INFO
	.align		4
.L_25:
        /*008c*/ 	.byte	0x04, 0x17
        /*008e*/ 	.short	(.L_27 - .L_26)
.L_26:
        /*0090*/ 	.word	0x00000000
        /*0094*/ 	.short	0x0006
        /*0096*/ 	.short	0x0030
        /*0098*/ 	.byte	0x00, 0xf0, 0x21, 0x00


	//----- nvinfo : EIATTR_KPARAM_INFO
	.align		4
.L_27:
        /*009c*/ 	.byte	0x04, 0x17
        /*009e*/ 	.short	(.L_29 - .L_28)
.L_28:
        /*00a0*/ 	.word	0x00000000
        /*00a4*/ 	.short	0x0005
        /*00a6*/ 	.short	0x0028
        /*00a8*/ 	.byte	0x00, 0xf0, 0x21, 0x00


	//----- nvinfo : EIATTR_KPARAM_INFO
	.align		4
.L_29:
        /*00ac*/ 	.byte	0x04, 0x17
        /*00ae*/ 	.short	(.L_31 - .L_30)
.L_30:
        /*00b0*/ 	.word	0x00000000
        /*00b4*/ 	.short	0x0004
        /*00b6*/ 	.short	0x0020
        /*00b8*/ 	.byte	0x00, 0xf0, 0x21, 0x00


	//----- nvinfo : EIATTR_KPARAM_INFO
	.align		4
.L_31:
        /*00bc*/ 	.byte	0x04, 0x17
        /*00be*/ 	.short	(.L_33 - .L_32)
.L_32:
        /*00c0*/ 	.word	0x00000000
        /*00c4*/ 	.short	0x0003
        /*00c6*/ 	.short	0x0018
        /*00c8*/ 	.byte	0x00, 0xf0, 0x21, 0x00


	//----- nvinfo : EIATTR_KPARAM_INFO
	.align		4
.L_33:
        /*00cc*/ 	.byte	0x04, 0x17
        /*00ce*/ 	.short	(.L_35 - .L_34)
.L_34:
        /*00d0*/ 	.word	0x00000000
        /*00d4*/ 	.short	0x0002
        /*00d6*/ 	.short	0x0010
        /*00d8*/ 	.byte	0x00, 0xf0, 0x21, 0x00


	//----- nvinfo : EIATTR_KPARAM_INFO
	.align		4
.L_35:
        /*00dc*/ 	.byte	0x04, 0x17
        /*00de*/ 	.short	(.L_37 - .L_36)
.L_36:
        /*00e0*/ 	.word	0x00000000
        /*00e4*/ 	.short	0x0001
        /*00e6*/ 	.short	0x0008
        /*00e8*/ 	.byte	0x00, 0xf0, 0x21, 0x00


	//----- nvinfo : EIATTR_KPARAM_INFO
	.align		4
.L_37:
        /*00ec*/ 	.byte	0x04, 0x17
        /*00ee*/ 	.short	(.L_39 - .L_38)
.L_38:
        /*00f0*/ 	.word	0x00000000
        /*00f4*/ 	.short	0x0000
        /*00f6*/ 	.short	0x0000
        /*00f8*/ 	.byte	0x00, 0xf0, 0x21, 0x00


	//----- nvinfo : EIATTR_MAXREG_COUNT
	.align		4
.L_39:
        /*00fc*/ 	.byte	0x03, 0x1b
        /*00fe*/ 	.short	0x00ff


	//----- nvinfo : EIATTR_EXIT_INSTR_OFFSETS
	.align		4
        /*0100*/ 	.byte	0x04, 0x1c
        /*0102*/ 	.short	(.L_41 - .L_40)


	//   ....[0]....
.L_40:
        /*0104*/ 	.word	0x00000eb0


	//   ....[1]....
        /*0108*/ 	.word	0x00000ed0


	//----- nvinfo : EIATTR_MAX_THREADS
	.align		4
.L_41:
        /*010c*/ 	.byte	0x04, 0x05
        /*010e*/ 	.short	(.L_43 - .L_42)
.L_42:
        /*0110*/ 	.word	0x00000080
        /*0114*/ 	.word	0x00000001
        /*0118*/ 	.word	0x00000001
.L_43:


//--------------------- .nv.rel.action            --------------------------
	.section	.nv.rel.action,"",@"SHT_CUDA_RELOCINFO"
	.align	8
	.sectionentsize	8
        /*0000*/ 	.byte	0x73, 0x00, 0x00, 0x00, 0x00, 0x00, 0x00, 0x00, 0x00, 0x00, 0x00, 0x11, 0x25, 0x00, 0x05, 0x36


//--------------------- .nv.constant0.triton__0d1d2d3d4d5d6d7d8d9d10d11d12d13de --------------------------
	.section	.nv.constant0.triton__0d1d2d3d4d5d6d7d8d9d10d11d12d13de,"a",@progbits
	.align	4
.nv.constant0.triton__0d1d2d3d4d5d6d7d8d9d10d11d12d13de:
	.zero		460


//--------------------- .text.triton__0d1d2d3d4d5d6d7d8d9d10d11d12d13de --------------------------
	.section	.text.triton__0d1d2d3d4d5d6d7d8d9d10d11d12d13de,"ax",@progbits
	.sectioninfo	@"SHI_REGISTERS=40"
	.align	128
        .global         triton__0d1d2d3d4d5d6d7d8d9d10d11d12d13de
        .type           triton__0d1d2d3d4d5d6d7d8d9d10d11d12d13de,@function
        .size           triton__0d1d2d3d4d5d6d7d8d9d10d11d12d13de,(.L_x_1 - triton__0d1d2d3d4d5d6d7d8d9d10d11d12d13de)
        .other          triton__0d1d2d3d4d5d6d7d8d9d10d11d12d13de,@"STO_CUDA_ENTRY STV_DEFAULT"
triton__0d1d2d3d4d5d6d7d8d9d10d11d12d13de:
.text.triton__0d1d2d3d4d5d6d7d8d9d10d11d12d13de:
[----:B------:R-:W-:-:S02]  /*0000*/  MOV R1, c[0x0][0x28] ;  /* 0x00000a0000017a02 */ /* 0x000fc40000000f00 */
[----:B------:R-:W0:Y:S01]  /*0010*/  S2R R0, SR_TID.X ;  /* 0x0000000000007919 */ /* 0x000e220000002100 */
[----:B------:R-:W-:Y:S01]  /*0020*/  MOV R27, 0x2 ;  /* 0x00000002001b7802 */ /* 0x000fe20000000f00 */
[----:B------:R-:W-:Y:S01]  /*0030*/  CS2R R6, SRZ ;  /* 0x0000000000067805 */ /* 0x000fe2000001ff00 */
[----:B------:R-:W-:Y:S01]  /*0040*/  MOV R36, RZ ;  /* 0x000000ff00247202 */ /* 0x000fe20000000f00 */
[----:B------:R-:W1:Y:S01]  /*0050*/  S2R R3, SR_CTAID.X ;  /* 0x0000000000037919 */ /* 0x000e620000002500 */
[----:B------:R-:W-:Y:S01]  /*0060*/  ULDC.64 UR4, c[0x0][0x118] ;  /* 0x0000460000047ab9 */ /* 0x000fe20000000a00 */
[----:B0-----:R-:W-:-:S04]  /*0070*/  SHF.L.U32 R0, R0, 0x1, RZ ;  /* 0x0000000100007819 */ /* 0x001fc800000006ff */
[----:B------:R-:W-:-:S04]  /*0080*/  LOP3.LUT R0, R0, 0xfe, RZ, 0xc0, !PT ;  /* 0x000000fe00007812 */ /* 0x000fc800078ec0ff */
[----:B-1----:R-:W-:-:S04]  /*0090*/  LEA R2, R3, R0, 0x8 ;  /* 0x0000000003027211 */ /* 0x002fc800078e40ff */
[C---:B------:R-:W-:Y:S01]  /*00a0*/  ISETP.GE.AND P0, PT, R2.reuse, 0x900, PT ;  /* 0x000009000200780c */ /* 0x040fe20003f06270 */
[C---:B------:R-:W-:Y:S01]  /*00b0*/  IMAD.WIDE R4, R2.reuse, R27, c[0x0][0x160] ;  /* 0x0000580002047625 */ /* 0x040fe200078e021b */
[----:B------:R-:W-:-:S03]  /*00c0*/  IADD3 R28, R2, 0x900, RZ ;  /* 0x00000900021c7810 */ /* 0x000fc60007ffe0ff */
[-C--:B------:R-:W-:Y:S01]  /*00d0*/  IMAD.WIDE R8, R2, R27.reuse, c[0x0][0x168] ;  /* 0x00005a0002087625 */ /* 0x080fe200078e021b */
[----:B------:R-:W-:Y:S01]  /*00e0*/  CS2R R20, SRZ ;  /* 0x0000000000147805 */ /* 0x000fe2000001ff00 */
[----:B------:R-:W-:Y:S02]  /*00f0*/  CS2R R32, SRZ ;  /* 0x0000000000207805 */ /* 0x000fe4000001ff00 */
[----:B------:R-:W-:-:S04]  /*0100*/  IMAD.WIDE R12, R28, R27, c[0x0][0x160] ;  /* 0x000058001c0c7625 */ /* 0x000fc800078e021b */
[----:B------:R0:W2:Y:S01]  /*0110*/  @!P0 LDG.E R6, [R4.64] ;  /* 0x0000000404068981 */ /* 0x0000a2000c1e1900 */
[----:B------:R-:W-:-:S03]  /*0120*/  IMAD.WIDE R14, R28, R27, c[0x0][0x168] ;  /* 0x00005a001c0e7625 */ /* 0x000fc600078e021b */
[----:B------:R1:W3:Y:S04]  /*0130*/  @!P0 LDG.E R36, [R8.64] ;  /* 0x0000000408248981 */ /* 0x0002e8000c1e1900 */
[----:B------:R4:W5:Y:S04]  /*0140*/  @!P0 LDG.E R21, [R12.64] ;  /* 0x000000040c158981 */ /* 0x000968000c1e1900 */
[----:B------:R0:W5:Y:S01]  /*0150*/  @!P0 LDG.E R33, [R14.64] ;  /* 0x000000040e218981 */ /* 0x000162000c1e1900 */
[----:B------:R-:W-:Y:S01]  /*0160*/  IMAD.WIDE R10, R2, R27, c[0x0][0x170] ;  /* 0x00005c00020a7625 */ /* 0x000fe200078e021b */
[----:B------:R-:W-:-:S03]  /*0170*/  MOV R23, 0x4 ;  /* 0x0000000400177802 */ /* 0x000fc60000000f00 */
[C---:B------:R-:W-:Y:S01]  /*0180*/  IMAD.WIDE R18, R28.reuse, R27, c[0x0][0x170] ;  /* 0x00005c001c127625 */ /* 0x040fe200078e021b */
[----:B------:R0:W5:Y:S01]  /*0190*/  @!P0 LDG.E R32, [R10.64] ;  /* 0x000000040a208981 */ /* 0x000162000c1e1900 */
[----:B-1----:R-:W-:Y:S01]  /*01a0*/  MOV R8, c[0x0][0x178] ;  /* 0x00005e0000087a02 */ /* 0x002fe20000000f00 */
[----:B------:R-:W-:Y:S01]  /*01b0*/  CS2R R16, SRZ ;  /* 0x0000000000107805 */ /* 0x000fe2000001ff00 */
[----:B------:R-:W-:Y:S01]  /*01c0*/  MOV R9, c[0x0][0x17c] ;  /* 0x00005f0000097a02 */ /* 0x000fe20000000f00 */
[----:B------:R1:W5:Y:S01]  /*01d0*/  @!P0 LDG.E R7, [R18.64] ;  /* 0x0000000412078981 */ /* 0x000362000c1e1900 */
[----:B----4-:R-:W-:Y:S01]  /*01e0*/  CS2R R12, SRZ ;  /* 0x00000000000c7805 */ /* 0x010fe2000001ff00 */
[-C--:B------:R-:W-:Y:S02]  /*01f0*/  IMAD.WIDE R28, R28, R23.reuse, c[0x0][0x188] ;  /* 0x000062001c1c7625 */ /* 0x080fe400078e0217 */
[----:B0-----:R-:W4:Y:S02]  /*0200*/  LDG.E R4, [R8.64] ;  /* 0x0000000408047981 */ /* 0x001f24000c1e1900 */
[----:B------:R-:W-:-:S02]  /*0210*/  IMAD.WIDE R24, R2, R23, c[0x0][0x180] ;  /* 0x0000600002187625 */ /* 0x000fc400078e0217 */
[----:B------:R-:W4:Y:S04]  /*0220*/  LDG.E R30, [R8.64+0x4] ;  /* 0x00000404081e7981 */ /* 0x000f28000c1e1900 */
[----:B------:R0:W4:Y:S04]  /*0230*/  @!P0 LDG.E.64 R16, [R28.64] ;  /* 0x000000041c108981 */ /* 0x000128000c1e1b00 */
[----:B------:R0:W4:Y:S01]  /*0240*/  @!P0 LDG.E.64 R12, [R24.64] ;  /* 0x00000004180c8981 */ /* 0x000122000c1e1b00 */
[----:B------:R-:W-:Y:S02]  /*0250*/  MOV R10, c[0x0][0x190] ;  /* 0x00006400000a7a02 */ /* 0x000fe40000000f00 */
[----:B------:R-:W-:-:S05]  /*0260*/  MOV R11, c[0x0][0x194] ;  /* 0x00006500000b7a02 */ /* 0x000fca0000000f00 */
[----:B------:R-:W4:Y:S01]  /*0270*/  LDG.E R31, [R10.64+0x4] ;  /* 0x000004040a1f7981 */ /* 0x000f22000c1e1900 */
[C---:B------:R-:W-:Y:S01]  /*0280*/  IADD3 R22, R2.reuse, 0x1b00, RZ ;  /* 0x00001b0002167810 */ /* 0x040fe20007ffe0ff */
[----:B-1----:R-:W-:Y:S01]  /*0290*/  CS2R R18, SRZ ;  /* 0x0000000000127805 */ /* 0x002fe2000001ff00 */
[----:B------:R-:W-:Y:S02]  /*02a0*/  IADD3 R26, R2, 0x1200, RZ ;  /* 0x00001200021a7810 */ /* 0x000fe40007ffe0ff */
[----:B------:R-:W-:Y:S01]  /*02b0*/  MOV R3, RZ ;  /* 0x000000ff00037202 */ /* 0x000fe20000000f00 */
[----:B0-----:R-:W-:Y:S01]  /*02c0*/  IMAD.WIDE R24, R22, R27, c[0x0][0x168] ;  /* 0x00005a0016187625 */ /* 0x001fe200078e021b */
[----:B------:R-:W-:-:S03]  /*02d0*/  MOV R0, RZ ;  /* 0x000000ff00007202 */ /* 0x000fc60000000f00 */
[CC--:B------:R-:W-:Y:S01]  /*02e0*/  IMAD.WIDE R14, R26.reuse, R27.reuse, c[0x0][0x160] ;  /* 0x000058001a0e7625 */ /* 0x0c0fe200078e021b */
[----:B------:R0:W4:Y:S03]  /*02f0*/  @!P0 LDG.E R20, [R24.64] ;  /* 0x0000000418148981 */ /* 0x000126000c1e1900 */
[-C--:B------:R-:W-:Y:S01]  /*0300*/  IMAD.WIDE R34, R26, R27.reuse, c[0x0][0x168] ;  /* 0x00005a001a227625 */ /* 0x080fe200078e021b */
[----:B------:R1:W4:Y:S01]  /*0310*/  @!P0 LDG.E R18, [R14.64] ;  /* 0x000000040e128981 */ /* 0x000322000c1e1900 */
[----:B------:R-:W-:Y:S02]  /*0320*/  MOV R5, RZ ;  /* 0x000000ff00057202 */ /* 0x000fe40000000f00 */
[CC--:B------:R-:W-:Y:S01]  /*0330*/  IMAD.WIDE R28, R22.reuse, R27.reuse, c[0x0][0x160] ;  /* 0x00005800161c7625 */ /* 0x0c0fe200078e021b */
[----:B------:R1:W4:Y:S03]  /*0340*/  @!P0 LDG.E R3, [R34.64] ;  /* 0x0000000422038981 */ /* 0x000326000c1e1900 */
[-C--:B0-----:R-:W-:Y:S01]  /*0350*/  IMAD.WIDE R24, R22, R27.reuse, c[0x0][0x170] ;  /* 0x00005c0016187625 */ /* 0x081fe200078e021b */
[----:B------:R0:W4:Y:S03]  /*0360*/  @!P0 LDG.E R5, [R28.64] ;  /* 0x000000041c058981 */ /* 0x000126000c1e1900 */
[----:B-1----:R-:W-:Y:S01]  /*0370*/  IMAD.WIDE R14, R26, R27, c[0x0][0x170] ;  /* 0x00005c001a0e7625 */ /* 0x002fe200078e021b */
[----:B------:R2:W4:Y:S01]  /*0380*/  @!P0 LDG.E R0, [R24.64] ;  /* 0x0000000418008981 */ /* 0x000522000c1e1900 */
[----:B------:R-:W-:-:S02]  /*0390*/  CS2R R34, SRZ ;  /* 0x0000000000227805 */ /* 0x000fc4000001ff00 */
[-C--:B------:R-:W-:Y:S01]  /*03a0*/  IMAD.WIDE R26, R26, R23.reuse, c[0x0][0x188] ;  /* 0x000062001a1a7625 */ /* 0x080fe200078e0217 */
[----:B------:R1:W4:Y:S03]  /*03b0*/  @!P0 LDG.E R19, [R14.64] ;  /* 0x000000040e138981 */ /* 0x000326000c1e1900 */
[----:B0-----:R-:W-:Y:S01]  /*03c0*/  IMAD.WIDE R28, R2, R23, c[0x0][0x188] ;  /* 0x00006200021c7625 */ /* 0x001fe200078e0217 */
[----:B------:R5:W4:Y:S01]  /*03d0*/  @!P0 LDG.E.64 R34, [R26.64] ;  /* 0x000000041a228981 */ /* 0x000b22000c1e1b00 */
[----:B-1----:R-:W-:-:S06]  /*03e0*/  CS2R R14, SRZ ;  /* 0x00000000000e7805 */ /* 0x002fcc000001ff00 */
[----:B------:R0:W4:Y:S01]  /*03f0*/  @!P0 LDG.E.64 R14, [R28.64] ;  /* 0x000000041c0e8981 */ /* 0x000122000c1e1b00 */
[----:B--2---:R-:W-:Y:S02]  /*0400*/  SHF.L.U32 R24, R6, 0x10, RZ ;  /* 0x0000001006187819 */ /* 0x004fe400000006ff */
[----:B---3--:R-:W-:Y:S02]  /*0410*/  SHF.L.U32 R25, R36, 0x10, RZ ;  /* 0x0000001024197819 */ /* 0x008fe400000006ff */
[----:B------:R-:W-:Y:S02]  /*0420*/  PRMT R36, R6, 0x7632, R36 ;  /* 0x0000763206247816 */ /* 0x000fe40000000024 */
[C---:B-----5:R-:W-:Y:S01]  /*0430*/  SHF.L.U32 R26, R21.reuse, 0x10, RZ ;  /* 0x00000010151a7819 */ /* 0x060fe200000006ff */
[--C-:B------:R-:W-:Y:S01]  /*0440*/  FADD R6, R24, R25.reuse ;  /* 0x0000001918067221 */ /* 0x100fe20000000000 */
[----:B------:R-:W-:Y:S02]  /*0450*/  PRMT R25, R21, 0x7632, R25 ;  /* 0x0000763215197816 */ /* 0x000fe40000000019 */
[----:B------:R-:W-:-:S02]  /*0460*/  PRMT R37, R36, 0x7632, R37 ;  /* 0x0000763224257816 */ /* 0x000fc40000000025 */
[C---:B------:R-:W-:Y:S02]  /*0470*/  PRMT R21, R33.reuse, 0x7632, R21 ;  /* 0x0000763221157816 */ /* 0x040fe40000000015 */
[----:B------:R-:W-:Y:S02]  /*0480*/  SHF.L.U32 R33, R33, 0x10, RZ ;  /* 0x0000001021217819 */ /* 0x000fe400000006ff */
[----:B------:R-:W-:Y:S02]  /*0490*/  SHF.L.U32 R24, R36, 0x10, RZ ;  /* 0x0000001024187819 */ /* 0x000fe400000006ff */
[----:B------:R-:W-:Y:S02]  /*04a0*/  SHF.L.U32 R37, R37, 0x10, RZ ;  /* 0x0000001025257819 */ /* 0x000fe400000006ff */
[----:B------:R-:W-:Y:S02]  /*04b0*/  SHF.L.U32 R27, R25, 0x10, RZ ;  /* 0x00000010191b7819 */ /* 0x000fe400000006ff */
[----:B0-----:R-:W-:Y:S01]  /*04c0*/  SHF.L.U32 R28, R21, 0x10, RZ ;  /* 0x00000010151c7819 */ /* 0x001fe200000006ff */
[----:B------:R-:W-:Y:S01]  /*04d0*/  FADD R25, R26, R33 ;  /* 0x000000211a197221 */ /* 0x000fe20000000000 */
[----:B------:R-:W-:-:S02]  /*04e0*/  FADD R21, R24, R37 ;  /* 0x0000002518157221 */ /* 0x000fc40000000000 */
[----:B------:R-:W2:Y:S01]  /*04f0*/  LDG.E R24, [R10.64] ;  /* 0x000000040a187981 */ /* 0x000ea2000c1e1900 */
[--C-:B------:R-:W-:Y:S01]  /*0500*/  FADD R26, R27, R28.reuse ;  /* 0x0000001c1b1a7221 */ /* 0x100fe20000000000 */
[C---:B------:R-:W-:Y:S02]  /*0510*/  PRMT R27, R32.reuse, 0x7632, R27 ;  /* 0x00007632201b7816 */ /* 0x040fe4000000001b */
[----:B------:R-:W-:Y:S02]  /*0520*/  SHF.L.U32 R29, R32, 0x10, RZ ;  /* 0x00000010201d7819 */ /* 0x000fe400000006ff */
[----:B------:R-:W-:Y:S02]  /*0530*/  PRMT R28, R7, 0x7632, R28 ;  /* 0x00007632071c7816 */ /* 0x000fe4000000001c */
[----:B------:R-:W-:Y:S02]  /*0540*/  SHF.L.U32 R27, R27, 0x10, RZ ;  /* 0x000000101b1b7819 */ /* 0x000fe400000006ff */
[----:B------:R-:W-:Y:S01]  /*0550*/  SHF.L.U32 R7, R7, 0x10, RZ ;  /* 0x0000001007077819 */ /* 0x000fe200000006ff */
[-C--:B----4-:R-:W-:Y:S01]  /*0560*/  FMUL R29, R29, R4.reuse ;  /* 0x000000041d1d7220 */ /* 0x090fe20000400000 */
[----:B------:R-:W-:Y:S01]  /*0570*/  SHF.L.U32 R33, R28, 0x10, RZ ;  /* 0x000000101c217819 */ /* 0x000fe200000006ff */
[----:B------:R-:W-:Y:S01]  /*0580*/  FMUL R28, R27, R4 ;  /* 0x000000041b1c7220 */ /* 0x000fe20000400000 */
[----:B------:R-:W-:Y:S01]  /*0590*/  FMUL R4, R16, 48 ;  /* 0x4240000010047820 */ /* 0x000fe20000400000 */
[----:B------:R-:W-:Y:S01]  /*05a0*/  FMUL R7, R7, R30 ;  /* 0x0000001e07077220 */ /* 0x000fe20000400000 */
[----:B------:R-:W-:Y:S01]  /*05b0*/  FADD R27, R12, 1 ;  /* 0x3f8000000c1b7421 */ /* 0x000fe20000000000 */
[----:B------:R0:W3:Y:S03]  /*05c0*/  LDG.E R16, [R8.64+0x8] ;  /* 0x0000080408107981 */ /* 0x0000e6000c1e1900 */
[----:B------:R-:W-:Y:S01]  /*05d0*/  FFMA R12, R27, R7, R4 ;  /* 0x000000071b0c7223 */ /* 0x000fe20000000004 */
[----:B------:R-:W-:-:S03]  /*05e0*/  FADD R32, R13, 1 ;  /* 0x3f8000000d207421 */ /* 0x000fc60000000000 */
[----:B------:R-:W-:Y:S02]  /*05f0*/  FMUL R13, R31, R12 ;  /* 0x0000000c1f0d7220 */ /* 0x000fe40000400000 */
[----:B------:R-:W4:Y:S01]  /*0600*/  LDG.E R12, [R10.64+0x8] ;  /* 0x000008040a0c7981 */ /* 0x000f22000c1e1900 */
[----:B------:R-:W-:Y:S01]  /*0610*/  FMUL R30, R33, R30 ;  /* 0x0000001e211e7220 */ /* 0x000fe20000400000 */
[----:B------:R-:W-:Y:S01]  /*0620*/  FMUL R17, R17, 48 ;  /* 0x4240000011117820 */ /* 0x000fe20000400000 */
[----:B------:R-:W-:Y:S01]  /*0630*/  IMAD.WIDE R22, R22, R23, c[0x0][0x188] ;  /* 0x0000620016167625 */ /* 0x000fe200078e0217 */
[----:B------:R-:W-:Y:S02]  /*0640*/  FMUL R14, R14, 48 ;  /* 0x424000000e0e7820 */ /* 0x000fe40000400000 */
[----:B------:R-:W-:Y:S01]  /*0650*/  FFMA R36, R32, R30, R17 ;  /* 0x0000001e20247223 */ /* 0x000fe20000000011 */
[----:B------:R-:W-:Y:S01]  /*0660*/  FMUL R15, R15, 48 ;  /* 0x424000000f0f7820 */ /* 0x000fe20000400000 */
[----:B------:R-:W-:Y:S01]  /*0670*/  FMUL R35, R35, 48 ;  /* 0x4240000023237820 */ /* 0x000fe20000400000 */
[----:B------:R-:W-:Y:S01]  /*0680*/  MOV R37, RZ ;  /* 0x000000ff00257202 */ /* 0x000fe20000000f00 */
[----:B------:R-:W-:Y:S01]  /*0690*/  FMUL R31, R31, R36 ;  /* 0x000000241f1f7220 */ /* 0x000fe20000400000 */
[----:B------:R-:W-:Y:S01]  /*06a0*/  FMUL R13, R25, R13 ;  /* 0x0000000d190d7220 */ /* 0x000fe20000400000 */
[----:B------:R-:W-:Y:S01]  /*06b0*/  FFMA R25, R29, R27, R14 ;  /* 0x0000001b1d197223 */ /* 0x000fe2000000000e */
[----:B0-----:R0:W5:Y:S01]  /*06c0*/  LDG.E R8, [R8.64+0xc] ;  /* 0x00000c0408087981 */ /* 0x001162000c1e1900 */
[----:B------:R-:W-:Y:S01]  /*06d0*/  FMUL R26, R26, R31 ;  /* 0x0000001f1a1a7220 */ /* 0x000fe20000400000 */
[----:B------:R-:W-:Y:S01]  /*06e0*/  FFMA R31, R28, R32, R15 ;  /* 0x000000201c1f7223 */ /* 0x000fe2000000000f */
[----:B------:R-:W-:-:S02]  /*06f0*/  FMUL R36, R34, 48 ;  /* 0x4240000022247820 */ /* 0x000fc40000400000 */
[----:B------:R1:W5:Y:S01]  /*0700*/  LDG.E R34, [R10.64+0xc] ;  /* 0x00000c040a227981 */ /* 0x000362000c1e1900 */
[C---:B--2---:R-:W-:Y:S01]  /*0710*/  FMUL R25, R24.reuse, R25 ;  /* 0x0000001918197220 */ /* 0x044fe20000400000 */
[----:B------:R-:W-:-:S03]  /*0720*/  FMUL R31, R24, R31 ;  /* 0x0000001f181f7220 */ /* 0x000fc60000400000 */
[----:B------:R-:W-:Y:S01]  /*0730*/  FFMA R13, R6, R25, R13 ;  /* 0x00000019060d7223 */ /* 0x000fe2000000000d */
[----:B------:R-:W-:Y:S01]  /*0740*/  FFMA R6, R21, R31, R26 ;  /* 0x0000001f15067223 */ /* 0x000fe2000000001a */
[----:B------:R-:W-:Y:S02]  /*0750*/  PRMT R21, R19, 0x7632, R21 ;  /* 0x0000763213157816 */ /* 0x000fe40000000015 */
[----:B------:R-:W-:Y:S02]  /*0760*/  SHF.L.U32 R26, R18, 0x10, RZ ;  /* 0x00000010121a7819 */ /* 0x000fe400000006ff */
[----:B------:R-:W-:Y:S02]  /*0770*/  SHF.L.U32 R25, R3, 0x10, RZ ;  /* 0x0000001003197819 */ /* 0x000fe400000006ff */
[----:B------:R-:W-:Y:S02]  /*0780*/  SHF.L.U32 R19, R19, 0x10, RZ ;  /* 0x0000001013137819 */ /* 0x000fe400000006ff */
[----:B------:R-:W-:Y:S01]  /*0790*/  SHF.L.U32 R21, R21, 0x10, RZ ;  /* 0x0000001015157819 */ /* 0x000fe200000006ff */
[----:B------:R-:W-:-:S02]  /*07a0*/  FADD R26, R26, R25 ;  /* 0x000000191a1a7221 */ /* 0x000fc40000000000 */
[-C--:B---3--:R-:W-:Y:S01]  /*07b0*/  FMUL R25, R19, R16.reuse ;  /* 0x0000001013197220 */ /* 0x088fe20000400000 */
[----:B------:R-:W-:Y:S01]  /*07c0*/  PRMT R3, R3, 0x7632, R3 ;  /* 0x0000763203037816 */ /* 0x000fe20000000003 */
[----:B------:R-:W-:Y:S01]  /*07d0*/  FMUL R24, R21, R16 ;  /* 0x0000001015187220 */ /* 0x000fe20000400000 */
[----:B------:R-:W-:Y:S01]  /*07e0*/  PRMT R18, R18, 0x7632, R18 ;  /* 0x0000763212127816 */ /* 0x000fe20000000012 */
[----:B------:R-:W-:Y:S01]  /*07f0*/  FFMA R19, R27, R25, R36 ;  /* 0x000000191b137223 */ /* 0x000fe20000000024 */
[----:B------:R-:W-:Y:S01]  /*0800*/  SHF.L.U32 R21, R3, 0x10, RZ ;  /* 0x0000001003157819 */ /* 0x000fe200000006ff */
[----:B------:R-:W-:Y:S01]  /*0810*/  FFMA R3, R32, R24, R35 ;  /* 0x0000001820037223 */ /* 0x000fe20000000023 */
[----:B------:R-:W-:Y:S01]  /*0820*/  SHF.L.U32 R18, R18, 0x10, RZ ;  /* 0x0000001012127819 */ /* 0x000fe200000006ff */
[C---:B----4-:R-:W-:Y:S02]  /*0830*/  FMUL R19, R12.reuse, R19 ;  /* 0x000000130c137220 */ /* 0x050fe40000400000 */
[----:B------:R-:W-:-:S02]  /*0840*/  FMUL R12, R12, R3 ;  /* 0x000000030c0c7220 */ /* 0x000fc40000400000 */
[----:B------:R-:W-:Y:S01]  /*0850*/  FADD R21, R18, R21 ;  /* 0x0000001512157221 */ /* 0x000fe20000000000 */
[----:B------:R-:W-:Y:S01]  /*0860*/  FFMA R3, R26, R19, R13 ;  /* 0x000000131a037223 */ /* 0x000fe2000000000d */
[----:B------:R-:W-:Y:S01]  /*0870*/  MOV R31, 0x2 ;  /* 0x00000002001f7802 */ /* 0x000fe20000000f00 */
[----:B------:R-:W-:Y:S01]  /*0880*/  CS2R R18, SRZ ;  /* 0x0000000000127805 */ /* 0x000fe2000001ff00 */
[----:B------:R-:W-:Y:S01]  /*0890*/  IADD3 R16, R2, 0x900, RZ ;  /* 0x0000090002107810 */ /* 0x000fe20007ffe0ff */
[----:B------:R-:W-:Y:S01]  /*08a0*/  FFMA R6, R21, R12, R6 ;  /* 0x0000000c15067223 */ /* 0x000fe20000000006 */
[----:B------:R-:W-:-:S03]  /*08b0*/  MOV R21, RZ ;  /* 0x000000ff00157202 */ /* 0x000fc60000000f00 */
[----:B------:R2:W3:Y:S01]  /*08c0*/  @!P0 LDG.E.64 R18, [R22.64] ;  /* 0x0000000416128981 */ /* 0x0004e2000c1e1b00 */
[----:B------:R-:W-:-:S05]  /*08d0*/  IMAD.WIDE R12, R16, R31, c[0x0][0x198] ;  /* 0x00006600100c7625 */ /* 0x000fca00078e021f */
[----:B------:R4:W3:Y:S01]  /*08e0*/  @!P0 LDG.E R21, [R12.64] ;  /* 0x000000040c158981 */ /* 0x0008e2000c1e1900 */
[----:B--2---:R-:W-:Y:S02]  /*08f0*/  MOV R22, c[0x0][0x1a0] ;  /* 0x0000680000167a02 */ /* 0x004fe40000000f00 */
[----:B------:R-:W-:Y:S01]  /*0900*/  MOV R23, c[0x0][0x1a4] ;  /* 0x0000690000177a02 */ /* 0x000fe20000000f00 */
[----:B----4-:R-:W-:-:S04]  /*0910*/  IMAD.WIDE R12, R2, R31, c[0x0][0x198] ;  /* 0x00006600020c7625 */ /* 0x010fc800078e021f */
[----:B------:R-:W1:Y:S04]  /*0920*/  LDG.E R33, [R22.64+0x4] ;  /* 0x0000040416217981 */ /* 0x000e68000c1e1900 */
[----:B------:R-:W2:Y:S04]  /*0930*/  @!P0 LDG.E R37, [R12.64] ;  /* 0x000000040c258981 */ /* 0x000ea8000c1e1900 */
[----:B0-----:R-:W4:Y:S04]  /*0940*/  LDG.E R9, [R22.64] ;  /* 0x0000000416097981 */ /* 0x001f28000c1e1900 */
[----:B------:R0:W4:Y:S01]  /*0950*/  LDG.E R26, [R22.64+0x8] ;  /* 0x00000804161a7981 */ /* 0x000122000c1e1900 */
[----:B-1----:R-:W-:Y:S01]  /*0960*/  FMUL R10, R33, R4 ;  /* 0x00000004210a7220 */ /* 0x002fe20000400000 */
[----:B---3--:R-:W-:Y:S01]  /*0970*/  PRMT R4, R21, 0x7632, R4 ;  /* 0x0000763215047816 */ /* 0x008fe20000000004 */
[----:B------:R-:W-:Y:S01]  /*0980*/  FMUL R33, R33, R17 ;  /* 0x0000001121217220 */ /* 0x000fe20000400000 */
[----:B------:R-:W-:-:S02]  /*0990*/  SHF.L.U32 R17, R21, 0x10, RZ ;  /* 0x0000001015117819 */ /* 0x000fc400000006ff */
[----:B------:R-:W-:Y:S02]  /*09a0*/  SHF.L.U32 R4, R4, 0x10, RZ ;  /* 0x0000001004047819 */ /* 0x000fe400000006ff */
[----:B--2---:R-:W-:Y:S01]  /*09b0*/  PRMT R12, R37, 0x7632, R12 ;  /* 0x00007632250c7816 */ /* 0x004fe2000000000c */
[----:B------:R-:W-:Y:S01]  /*09c0*/  FMUL R17, R17, R10 ;  /* 0x0000000a11117220 */ /* 0x000fe20000400000 */
[----:B------:R-:W-:Y:S01]  /*09d0*/  SHF.L.U32 R37, R37, 0x10, RZ ;  /* 0x0000001025257819 */ /* 0x000fe200000006ff */
[----:B------:R-:W-:Y:S01]  /*09e0*/  FMUL R4, R4, R33 ;  /* 0x0000002104047220 */ /* 0x000fe20000400000 */
[----:B------:R-:W-:Y:S01]  /*09f0*/  SHF.L.U32 R11, R12, 0x10, RZ ;  /* 0x000000100c0b7819 */ /* 0x000fe200000006ff */
[C---:B----4-:R-:W-:Y:S01]  /*0a00*/  FMUL R14, R9.reuse, R14 ;  /* 0x0000000e090e7220 */ /* 0x050fe20000400000 */
[----:B------:R-:W-:Y:S01]  /*0a10*/  FMUL R15, R9, R15 ;  /* 0x0000000f090f7220 */ /* 0x000fe20000400000 */
[----:B------:R-:W-:Y:S01]  /*0a20*/  MOV R21, 0x4 ;  /* 0x0000000400157802 */ /* 0x000fe20000000f00 */
[----:B------:R0:W2:Y:S01]  /*0a30*/  LDG.E R10, [R22.64+0xc] ;  /* 0x00000c04160a7981 */ /* 0x0000a2000c1e1900 */
[----:B------:R-:W-:Y:S01]  /*0a40*/  FFMA R9, R37, R14, R17 ;  /* 0x0000000e25097223 */ /* 0x000fe20000000011 */
[----:B------:R-:W-:-:S02]  /*0a50*/  FFMA R4, R11, R15, R4 ;  /* 0x0000000f0b047223 */ /* 0x000fc40000000004 */
[----:B------:R-:W-:Y:S01]  /*0a60*/  CS2R R14, SRZ ;  /* 0x00000000000e7805 */ /* 0x000fe2000001ff00 */
[----:B------:R-:W-:Y:S01]  /*0a70*/  IMAD.WIDE R12, R16, R21, c[0x0][0x1a8] ;  /* 0x00006a00100c7625 */ /* 0x000fe200078e0215 */
[----:B------:R-:W-:Y:S02]  /*0a80*/  IADD3 R33, R2, 0x1200, RZ ;  /* 0x0000120002217810 */ /* 0x000fe40007ffe0ff */
[C---:B------:R-:W-:Y:S02]  /*0a90*/  SHF.L.U32 R16, R5.reuse, 0x10, RZ ;  /* 0x0000001005107819 */ /* 0x040fe400000006ff */
[C---:B------:R-:W-:Y:S01]  /*0aa0*/  SHF.L.U32 R17, R20.reuse, 0x10, RZ ;  /* 0x0000001014117819 */ /* 0x040fe200000006ff */
[----:B------:R1:W3:Y:S01]  /*0ab0*/  @!P0 LDG.E.64 R14, [R12.64] ;  /* 0x000000040c0e8981 */ /* 0x0002e2000c1e1b00 */
[----:B------:R-:W-:Y:S02]  /*0ac0*/  PRMT R5, R5, 0x7632, R5 ;  /* 0x0000763205057816 */ /* 0x000fe40000000005 */
[----:B------:R-:W-:-:S02]  /*0ad0*/  PRMT R20, R20, 0x7632, R20 ;  /* 0x0000763214147816 */ /* 0x000fc40000000014 */
[----:B------:R-:W-:Y:S02]  /*0ae0*/  MOV R11, RZ ;  /* 0x000000ff000b7202 */ /* 0x000fe40000000f00 */
[----:B------:R-:W-:Y:S02]  /*0af0*/  SHF.L.U32 R5, R5, 0x10, RZ ;  /* 0x0000001005057819 */ /* 0x000fe400000006ff */
[----:B------:R-:W-:Y:S01]  /*0b00*/  SHF.L.U32 R20, R20, 0x10, RZ ;  /* 0x0000001014147819 */ /* 0x000fe200000006ff */
[----:B-1----:R-:W-:-:S05]  /*0b10*/  IMAD.WIDE R12, R33, R31, c[0x0][0x198] ;  /* 0x00006600210c7625 */ /* 0x002fca00078e021f */
[----:B------:R1:W4:Y:S01]  /*0b20*/  @!P0 LDG.E R11, [R12.64] ;  /* 0x000000040c0b8981 */ /* 0x000322000c1e1900 */
[----:B0-----:R-:W-:Y:S01]  /*0b30*/  IMAD.WIDE R22, R33, R21, c[0x0][0x1a8] ;  /* 0x00006a0021167625 */ /* 0x001fe200078e0215 */
[----:B------:R-:W-:Y:S01]  /*0b40*/  SHF.L.U32 R33, R0, 0x10, RZ ;  /* 0x0000001000217819 */ /* 0x000fe200000006ff */
[----:B-1----:R-:W-:Y:S01]  /*0b50*/  FADD R12, R16, R17 ;  /* 0x00000011100c7221 */ /* 0x002fe20000000000 */
[----:B------:R-:W-:Y:S01]  /*0b60*/  FADD R13, R5, R20 ;  /* 0x00000014050d7221 */ /* 0x000fe20000000000 */
[----:B------:R-:W-:Y:S01]  /*0b70*/  CS2R R16, SRZ ;  /* 0x0000000000107805 */ /* 0x000fe2000001ff00 */
[----:B------:R-:W-:Y:S02]  /*0b80*/  PRMT R5, R0, 0x7632, R5 ;  /* 0x0000763200057816 */ /* 0x000fe40000000005 */
[----:B------:R-:W-:Y:S02]  /*0b90*/  IADD3 R20, R2, 0x1b00, RZ ;  /* 0x00001b0002147810 */ /* 0x000fe40007ffe0ff */
[----:B------:R-:W-:Y:S01]  /*0ba0*/  SHF.L.U32 R37, R5, 0x10, RZ ;  /* 0x0000001005257819 */ /* 0x000fe200000006ff */
[----:B------:R0:W2:Y:S01]  /*0bb0*/  @!P0 LDG.E.64 R16, [R22.64] ;  /* 0x0000000416108981 */ /* 0x0000a2000c1e1b00 */
[-C--:B-----5:R-:W-:Y:S01]  /*0bc0*/  FMUL R5, R33, R8.reuse ;  /* 0x0000000821057220 */ /* 0x0a0fe20000400000 */
[----:B------:R-:W-:Y:S01]  /*0bd0*/  MOV R0, RZ ;  /* 0x000000ff00007202 */ /* 0x000fe20000000f00 */
[----:B------:R-:W-:Y:S01]  /*0be0*/  FMUL R33, R19, 48 ;  /* 0x4240000013217820 */ /* 0x000fe20000400000 */
[----:B------:R-:W-:Y:S01]  /*0bf0*/  FMUL R8, R37, R8 ;  /* 0x0000000825087220 */ /* 0x000fe20000400000 */
[----:B0-----:R-:W-:Y:S01]  /*0c00*/  IMAD.WIDE R22, R20, R31, c[0x0][0x198] ;  /* 0x0000660014167625 */ /* 0x001fe200078e021f */
[----:B------:R-:W-:-:S02]  /*0c10*/  FMUL R31, R18, 48 ;  /* 0x42400000121f7820 */ /* 0x000fc40000400000 */
[----:B------:R-:W-:Y:S02]  /*0c20*/  FFMA R19, R32, R8, R33 ;  /* 0x0000000820137223 */ /* 0x000fe40000000021 */
[----:B------:R-:W-:Y:S01]  /*0c30*/  FFMA R27, R27, R5, R31 ;  /* 0x000000051b1b7223 */ /* 0x000fe2000000001f */
[----:B------:R0:W5:Y:S01]  /*0c40*/  @!P0 LDG.E R0, [R22.64] ;  /* 0x0000000416008981 */ /* 0x000162000c1e1900 */
[----:B------:R-:W-:Y:S02]  /*0c50*/  FMUL R36, R26, R36 ;  /* 0x000000241a247220 */ /* 0x000fe40000400000 */
[C---:B------:R-:W-:Y:S01]  /*0c60*/  FMUL R32, R34.reuse, R27 ;  /* 0x0000001b22207220 */ /* 0x040fe20000400000 */
[----:B------:R-:W-:Y:S01]  /*0c70*/  FMUL R34, R34, R19 ;  /* 0x0000001322227220 */ /* 0x000fe20000400000 */
[----:B------:R-:W-:Y:S01]  /*0c80*/  FMUL R35, R26, R35 ;  /* 0x000000231a237220 */ /* 0x000fe20000400000 */
[----:B------:R-:W-:Y:S01]  /*0c90*/  CS2R R18, SRZ ;  /* 0x0000000000127805 */ /* 0x000fe2000001ff00 */
[----:B------:R-:W-:Y:S01]  /*0ca0*/  IMAD.WIDE R26, R2, R21, c[0x0][0x1a8] ;  /* 0x00006a00021a7625 */ /* 0x000fe200078e0215 */
[----:B0-----:R-:W-:-:S04]  /*0cb0*/  CS2R R22, SRZ ;  /* 0x0000000000167805 */ /* 0x001fc8000001ff00 */
[----:B------:R-:W5:Y:S01]  /*0cc0*/  @!P0 LDG.E.64 R18, [R26.64] ;  /* 0x000000041a128981 */ /* 0x000f62000c1e1b00 */
[----:B------:R-:W-:-:S05]  /*0cd0*/  IMAD.WIDE R20, R20, R21, c[0x0][0x1a8] ;  /* 0x00006a0014147625 */ /* 0x000fca00078e0215 */
[----:B------:R-:W5:Y:S01]  /*0ce0*/  @!P0 LDG.E.64 R22, [R20.64] ;  /* 0x0000000414168981 */ /* 0x000f62000c1e1b00 */
[----:B------:R-:W-:Y:S01]  /*0cf0*/  FFMA R13, R13, R34, R6 ;  /* 0x000000220d0d7223 */ /* 0x000fe20000000006 */
[----:B------:R-:W-:Y:S01]  /*0d00*/  FFMA R12, R12, R32, R3 ;  /* 0x000000200c0c7223 */ /* 0x000fe20000000003 */
[----:B---3--:R-:W-:Y:S01]  /*0d10*/  FMUL R14, R7, R14 ;  /* 0x0000000e070e7220 */ /* 0x008fe20000400000 */
[----:B------:R-:W-:Y:S01]  /*0d20*/  FMUL R15, R30, R15 ;  /* 0x0000000f1e0f7220 */ /* 0x000fe20000400000 */
[----:B----4-:R-:W-:-:S04]  /*0d30*/  PRMT R7, R11, 0x7632, R7 ;  /* 0x000076320b077816 */ /* 0x010fc80000000007 */
[----:B------:R-:W-:Y:S02]  /*0d40*/  SHF.L.U32 R7, R7, 0x10, RZ ;  /* 0x0000001007077819 */ /* 0x000fe400000006ff */
[----:B------:R-:W-:-:S03]  /*0d50*/  SHF.L.U32 R30, R11, 0x10, RZ ;  /* 0x000000100b1e7819 */ /* 0x000fc600000006ff */
[--C-:B------:R-:W-:Y:S01]  /*0d60*/  FFMA R35, R7, R35, R4.reuse ;  /* 0x0000002307237223 */ /* 0x100fe20000000004 */
[----:B--2---:R-:W-:Y:S01]  /*0d70*/  FMUL R31, R10, R31 ;  /* 0x0000001f0a1f7220 */ /* 0x004fe20000400000 */
[----:B------:R-:W-:Y:S01]  /*0d80*/  FFMA R36, R30, R36, R9 ;  /* 0x000000241e247223 */ /* 0x000fe20000000009 */
[----:B------:R-:W-:Y:S01]  /*0d90*/  MOV R9, 0x4 ;  /* 0x0000000400097802 */ /* 0x000fe20000000f00 */
[----:B------:R-:W-:Y:S01]  /*0da0*/  FMUL R10, R10, R33 ;  /* 0x000000210a0a7220 */ /* 0x000fe20000400000 */
[C---:B-----5:R-:W-:Y:S02]  /*0db0*/  PRMT R4, R0.reuse, 0x7632, R4 ;  /* 0x0000763200047816 */ /* 0x060fe40000000004 */
[----:B------:R-:W-:Y:S02]  /*0dc0*/  SHF.L.U32 R7, R0, 0x10, RZ ;  /* 0x0000001000077819 */ /* 0x000fe400000006ff */
[----:B------:R-:W-:-:S03]  /*0dd0*/  SHF.L.U32 R4, R4, 0x10, RZ ;  /* 0x0000001004047819 */ /* 0x000fc600000006ff */
[----:B------:R-:W-:Y:S01]  /*0de0*/  FFMA R34, R7, R31, R36 ;  /* 0x0000001f07227223 */ /* 0x000fe20000000024 */
[----:B------:R-:W-:Y:S01]  /*0df0*/  IMAD.WIDE R6, R2, R9, c[0x0][0x1b0] ;  /* 0x00006c0002067625 */ /* 0x000fe200078e0209 */
[----:B------:R-:W-:Y:S01]  /*0e00*/  FFMA R35, R4, R10, R35 ;  /* 0x0000000a04237223 */ /* 0x000fe20000000023 */
[----:B------:R-:W-:Y:S01]  /*0e10*/  FFMA R14, R29, R18, R14 ;  /* 0x000000121d0e7223 */ /* 0x000fe2000000000e */
[----:B------:R-:W-:Y:S01]  /*0e20*/  FFMA R15, R28, R19, R15 ;  /* 0x000000131c0f7223 */ /* 0x000fe2000000000f */
[----:B------:R-:W-:Y:S01]  /*0e30*/  IMAD.WIDE R10, R2, R9, c[0x0][0x1b8] ;  /* 0x00006e00020a7625 */ /* 0x000fe200078e0209 */
[----:B------:R0:W-:Y:S01]  /*0e40*/  @!P0 STG.E.64 [R6.64], R12 ;  /* 0x0000000c06008986 */ /* 0x0001e2000c101b04 */
[----:B------:R-:W-:Y:S01]  /*0e50*/  FFMA R14, R25, R16, R14 ;  /* 0x00000010190e7223 */ /* 0x000fe2000000000e */
[----:B------:R-:W-:Y:S02]  /*0e60*/  FFMA R15, R24, R17, R15 ;  /* 0x00000011180f7223 */ /* 0x000fe4000000000f */
[----:B------:R0:W-:Y:S01]  /*0e70*/  @!P0 STG.E.64 [R10.64], R34 ;  /* 0x000000220a008986 */ /* 0x0001e2000c101b04 */
[----:B------:R-:W-:Y:S01]  /*0e80*/  FFMA R14, R5, R22, R14 ;  /* 0x00000016050e7223 */ /* 0x000fe2000000000e */
[----:B------:R-:W-:Y:S01]  /*0e90*/  FFMA R15, R8, R23, R15 ;  /* 0x00000017080f7223 */ /* 0x000fe2000000000f */
[----:B------:R-:W-:Y:S01]  /*0ea0*/  IMAD.WIDE R2, R2, R9, c[0x0][0x1c0] ;  /* 0x0000700002027625 */ /* 0x000fe200078e0209 */
[----:B------:R-:W-:Y:S06]  /*0eb0*/  @P0 EXIT ;  /* 0x000000000000094d */ /* 0x000fec0003800000 */
[----:B------:R-:W-:Y:S01]  /*0ec0*/  STG.E.64 [R2.64], R14 ;  /* 0x0000000e02007986 */ /* 0x000fe2000c101b04 */
[----:B------:R-:W-:Y:S05]  /*0ed0*/  EXIT ;  /* 0x000000000000794d */ /* 0x000fea0003800000 */
.L_x_0:
[----:B------:R-:W-:-:S00]  /*0ee0*/  BRA `(.L_x_0) ;  /* 0xfffffff000007947 */ /* 0x000fc0000383ffff */
[----:B------:R-:W-:-:S00]  /*0ef0*/  NOP ;  /* 0x0000000000007918 */ /* 0x000fc00000000000 */
        /* <DEDUP_REMOVED lines=8> */
.L_x_1:
